	.headerflags	@"EF_CUDA_TEXMODE_UNIFIED EF_CUDA_64BIT_ADDRESS EF_CUDA_ACCELERATORS EF_CUDA_SM90 EF_CUDA_VIRTUAL_SM(EF_CUDA_SM90)"
	.elftype	@"ET_EXEC"


//--------------------- .nv.info                  --------------------------
	.section	.nv.info,"",@"SHT_CUDA_INFO"
	.align	4


	//----- nvinfo : EIATTR_REGCOUNT
	.align		4
        /*0000*/ 	.byte	0x04, 0x2f
        /*0002*/ 	.short	(.L_2 - .L_1)
	.align		4
.L_1:
        /*0004*/ 	.word	index@(triton_red_fused__to_copy_add_mean_mul_pow_rsqrt_6)
        /*0008*/ 	.word	0x0000001e


	//----- nvinfo : EIATTR_MIN_STACK_SIZE
	.align		4
.L_2:
        /*000c*/ 	.byte	0x04, 0x12
        /*000e*/ 	.short	(.L_4 - .L_3)
	.align		4
.L_3:
        /*0010*/ 	.word	index@(triton_red_fused__to_copy_add_mean_mul_pow_rsqrt_6)
        /*0014*/ 	.word	0x00000000


	//----- nvinfo : EIATTR_FRAME_SIZE
	.align		4
.L_4:
        /*0018*/ 	.byte	0x04, 0x11
        /*001a*/ 	.short	(.L_6 - .L_5)
	.align		4
.L_5:
        /*001c*/ 	.word	index@(triton_red_fused__to_copy_add_mean_mul_pow_rsqrt_6)
        /*0020*/ 	.word	0x00000000


	//----- nvinfo : EIATTR_MIN_STACK_SIZE
	.align		4
.L_6:
        /*0024*/ 	.byte	0x04, 0x12
        /*0026*/ 	.short	(.L_8 - .L_7)
	.align		4
.L_7:
        /*0028*/ 	.word	index@(triton_red_fused__to_copy_add_mean_mul_pow_rsqrt_6)
        /*002c*/ 	.word	0x00000000
.L_8:


//--------------------- .nv.info.triton_red_fused__to_copy_add_mean_mul_pow_rsqrt_6 --------------------------
	.section	.nv.info.triton_red_fused__to_copy_add_mean_mul_pow_rsqrt_6,"",@"SHT_CUDA_INFO"
	.sectionflags	@""
	.align	4


	//----- nvinfo : EIATTR_CUDA_API_VERSION
	.align		4
        /*0000*/ 	.byte	0x04, 0x37
        /*0002*/ 	.short	(.L_10 - .L_9)
.L_9:
        /*0004*/ 	.word	0x0000007c


	//----- nvinfo : EIATTR_KPARAM_INFO
	.align		4
.L_10:
        /*0008*/ 	.byte	0x04, 0x17
        /*000a*/ 	.short	(.L_12 - .L_11)
.L_11:
        /*000c*/ 	.word	0x00000000
        /*0010*/ 	.short	0x0007
        /*0012*/ 	.short	0x0030
        /*0014*/ 	.byte	0x00, 0xf4, 0x21, 0x00


	//----- nvinfo : EIATTR_KPARAM_INFO
	.align		4
.L_12:
        /*0018*/ 	.byte	0x04, 0x17
        /*001a*/ 	.short	(.L_14 - .L_13)
.L_13:
        /*001c*/ 	.word	0x00000000
        /*0020*/ 	.short	0x0006
        /*0022*/ 	.short	0x002c
        /*0024*/ 	.byte	0x00, 0xf0, 0x11, 0x00


	//----- nvinfo : EIATTR_KPARAM_INFO
	.align		4
.L_14:
        /*0028*/ 	.byte	0x04, 0x17
        /*002a*/ 	.short	(.L_16 - .L_15)
.L_15:
        /*002c*/ 	.word	0x00000000
        /*0030*/ 	.short	0x0005
        /*0032*/ 	.short	0x0028
        /*0034*/ 	.byte	0x00, 0xf0, 0x11, 0x00


	//----- nvinfo : EIATTR_KPARAM_INFO
	.align		4
.L_16:
        /*0038*/ 	.byte	0x04, 0x17
        /*003a*/ 	.short	(.L_18 - .L_17)
.L_17:
        /*003c*/ 	.word	0x00000000
        /*0040*/ 	.short	0x0004
        /*0042*/ 	.short	0x0020
        /*0044*/ 	.byte	0x00, 0xf4, 0x21, 0x00


	//----- nvinfo : EIATTR_KPARAM_INFO
	.align		4
.L_18:
        /*0048*/ 	.byte	0x04, 0x17
        /*004a*/ 	.short	(.L_20 - .L_19)
.L_19:
        /*004c*/ 	.word	0x00000000
        /*0050*/ 	.short	0x0003
        /*0052*/ 	.short	0x0018
        /*0054*/ 	.byte	0x00, 0xf4, 0x21, 0x00


	//----- nvinfo : EIATTR_KPARAM_INFO
	.align		4
.L_20:
        /*0058*/ 	.byte	0x04, 0x17
        /*005a*/ 	.short	(.L_22 - .L_21)
.L_21:
        /*005c*/ 	.word	0x00000000
        /*0060*/ 	.short	0x0002
        /*0062*/ 	.short	0x0010
        /*0064*/ 	.byte	0x00, 0xf4, 0x21, 0x00


	//----- nvinfo : EIATTR_KPARAM_INFO
	.align		4
.L_22:
        /*0068*/ 	.byte	0x04, 0x17
        /*006a*/ 	.short	(.L_24 - .L_23)
.L_23:
        /*006c*/ 	.word	0x00000000
        /*0070*/ 	.short	0x0001
        /*0072*/ 	.short	0x0008
        /*0074*/ 	.byte	0x00, 0xf4, 0x21, 0x00


	//----- nvinfo : EIATTR_KPARAM_INFO
	.align		4
.L_24:
        /*0078*/ 	.byte	0x04, 0x17
        /*007a*/ 	.short	(.L_26 - .L_25)
.L_25:
        /*007c*/ 	.word	0x00000000
        /*0080*/ 	.short	0x0000
        /*0082*/ 	.short	0x0000
        /*0084*/ 	.byte	0x00, 0xf4, 0x21, 0x00


	//----- nvinfo : EIATTR_SPARSE_MMA_MASK
	.align		4
.L_26:
        /*0088*/ 	.byte	0x03, 0x50
        /*008a*/ 	.short	0x0000


	//----- nvinfo : EIATTR_MAXREG_COUNT
	.align		4
        /*008c*/ 	.byte	0x03, 0x1b
        /*008e*/ 	.short	0x00ff


	//----- nvinfo : EIATTR_COOP_GROUP_MASK_REGIDS
	.align		4
        /*0090*/ 	.byte	0x04, 0x29
        /*0092*/ 	.short	(.L_28 - .L_27)


	//   ....[0]....
.L_27:
        /*0094*/ 	.word	0xffffffff


	//   ....[1]....
        /*0098*/ 	.word	0xffffffff


	//   ....[2]....
        /*009c*/ 	.word	0xffffffff


	//   ....[3]....
        /*00a0*/ 	.word	0xffffffff


	//----- nvinfo : EIATTR_COOP_GROUP_INSTR_OFFSETS
	.align		4
.L_28:
        /*00a4*/ 	.byte	0x04, 0x28
        /*00a6*/ 	.short	(.L_30 - .L_29)


	//   ....[0]....
.L_29:
        /*00a8*/ 	.word	0x00000360


	//   ....[1]....
        /*00ac*/ 	.word	0x000003b0


	//   ....[2]....
        /*00b0*/ 	.word	0x000003f0


	//   ....[3]....
        /*00b4*/ 	.word	0x00000430


	//----- nvinfo : EIATTR_EXIT_INSTR_OFFSETS
	.align		4
.L_30:
        /*00b8*/ 	.byte	0x04, 0x1c
        /*00ba*/ 	.short	(.L_32 - .L_31)


	//   ....[0]....
.L_31:
        /*00bc*/ 	.word	0x00000810


	//----- nvinfo : EIATTR_REQNTID
	.align		4
.L_32:
        /*00c0*/ 	.byte	0x04, 0x10
        /*00c2*/ 	.short	(.L_34 - .L_33)
.L_33:
        /*00c4*/ 	.word	0x00000100
        /*00c8*/ 	.word	0x00000001
        /*00cc*/ 	.word	0x00000001


	//----- nvinfo : EIATTR_CBANK_PARAM_SIZE
	.align		4
.L_34:
        /*00d0*/ 	.byte	0x03, 0x19
        /*00d2*/ 	.short	0x0038


	//----- nvinfo : EIATTR_PARAM_CBANK
	.align		4
        /*00d4*/ 	.byte	0x04, 0x0a
        /*00d6*/ 	.short	(.L_36 - .L_35)
	.align		4
.L_35:
        /*00d8*/ 	.word	index@(.nv.constant0.triton_red_fused__to_copy_add_mean_mul_pow_rsqrt_6)
        /*00dc*/ 	.short	0x0210
        /*00de*/ 	.short	0x0038


	//----- nvinfo : EIATTR_SW_WAR
	.align		4
.L_36:
        /*00e0*/ 	.byte	0x04, 0x36
        /*00e2*/ 	.short	(.L_38 - .L_37)
.L_37:
        /*00e4*/ 	.word	0x00000008
.L_38:


//--------------------- .nv.callgraph             --------------------------
	.section	.nv.callgraph,"",@"SHT_CUDA_CALLGRAPH"
	.align	4
	.sectionentsize	8
	.align		4
        /*0000*/ 	.word	0x00000000
	.align		4
        /*0004*/ 	.word	0xffffffff
	.align		4
        /*0008*/ 	.word	0x00000000
	.align		4
        /*000c*/ 	.word	0xfffffffe
	.align		4
        /*0010*/ 	.word	0x00000000
	.align		4
        /*0014*/ 	.word	0xfffffffd
	.align		4
        /*0018*/ 	.word	0x00000000
	.align		4
        /*001c*/ 	.word	0xfffffffc


//--------------------- .nv.constant4             --------------------------
	.section	.nv.constant4,"a",@progbits
	.align	8
	.align		8
.nv.constant4:
        /*0000*/ 	.dword	_$_str


//--------------------- .text.triton_red_fused__to_copy_add_mean_mul_pow_rsqrt_6 --------------------------
	.section	.text.triton_red_fused__to_copy_add_mean_mul_pow_rsqrt_6,"ax",@progbits
	.sectionflags	@"SHF_BARRIERS=1"
	.align	128
        .global         triton_red_fused__to_copy_add_mean_mul_pow_rsqrt_6
        .type           triton_red_fused__to_copy_add_mean_mul_pow_rsqrt_6,@function
        .size           triton_red_fused__to_copy_add_mean_mul_pow_rsqrt_6,(.L_x_3 - triton_red_fused__to_copy_add_mean_mul_pow_rsqrt_6)
        .other          triton_red_fused__to_copy_add_mean_mul_pow_rsqrt_6,@"STO_CUDA_ENTRY STV_DEFAULT"
triton_red_fused__to_copy_add_mean_mul_pow_rsqrt_6:
.text.triton_red_fused__to_copy_add_mean_mul_pow_rsqrt_6:
[----:B------:R-:W0:Y:S02]  /*0000*/  LDC R1, c[0x0][0x28] ;  /* 0x00000a00ff017b82 */ /* 0x000e240000000800 */
[----:B------:R-:W1:Y:S01]  /*0010*/  S2R R14, SR_TID.X ;  /* 0x00000000000e7919 */ /* 0x000e620000002100 */
[----:B------:R-:W2:Y:S01]  /*0020*/  LDC.64 R4, c[0x0][0x218] ;  /* 0x00008600ff047b82 */ /* 0x000ea20000000a00 */
[----:B------:R-:W-:Y:S01]  /*0030*/  ULDC UR4, c[0x0][0x238] ;  /* 0x00008e0000047ab9 */ /* 0x000fe20000000800 */
[----:B------:R-:W-:Y:S01]  /*0040*/  HFMA2.MMA R20, -RZ, RZ, 0, 0 ;  /* 0x00000000ff147435 */ /* 0x000fe200000001ff */
[----:B------:R-:W3:Y:S01]  /*0050*/  S2R R15, SR_CTAID.X ;  /* 0x00000000000f7919 */ /* 0x000ee20000002500 */
[----:B------:R-:W-:Y:S01]  /*0060*/  HFMA2.MMA R17, -RZ, RZ, 0, 0 ;  /* 0x00000000ff117435 */ /* 0x000fe200000001ff */
[----:B------:R-:W-:Y:S02]  /*0070*/  MOV R21, 0xffffffc0 ;  /* 0xffffffc000157802 */ /* 0x000fe40000000f00 */
[----:B------:R-:W-:Y:S01]  /*0080*/  CS2R R18, SRZ ;  /* 0x0000000000127805 */ /* 0x000fe2000001ff00 */
[----:B------:R-:W-:Y:S01]  /*0090*/  ULDC.64 UR6, c[0x0][0x208] ;  /* 0x0000820000067ab9 */ /* 0x000fe20000000a00 */
[----:B------:R-:W2:Y:S01]  /*00a0*/  LDC.64 R2, c[0x0][0x220] ;  /* 0x00008800ff027b82 */ /* 0x000ea20000000a00 */
[----:B-1----:R-:W-:-:S02]  /*00b0*/  SHF.R.U32.HI R16, RZ, 0x4, R14 ;  /* 0x00000004ff107819 */ /* 0x002fc4000001160e */
[----:B------:R-:W-:Y:S02]  /*00c0*/  SHF.L.U32 R6, R14, 0x2, RZ ;  /* 0x000000020e067819 */ /* 0x000fe400000006ff */
[----:B---3--:R-:W-:Y:S02]  /*00d0*/  SHF.L.U32 R15, R15, 0x4, RZ ;  /* 0x000000040f0f7819 */ /* 0x008fe400000006ff */
[----:B------:R-:W-:Y:S02]  /*00e0*/  SGXT.U32 R16, R16, 0x4 ;  /* 0x000000041010781a */ /* 0x000fe40000000000 */
[----:B------:R-:W-:Y:S02]  /*00f0*/  LOP3.LUT R7, R6, 0x3c, RZ, 0xc0, !PT ;  /* 0x0000003c06077812 */ /* 0x000fe400078ec0ff */
[----:B------:R-:W-:-:S04]  /*0100*/  LOP3.LUT R0, R16, R15, RZ, 0xfc, !PT ;  /* 0x0000000f10007212 */ /* 0x000fc800078efcff */
[C---:B------:R-:W-:Y:S02]  /*0110*/  ISETP.GE.AND P1, PT, R0.reuse, UR4, PT ;  /* 0x0000000400007c0c */ /* 0x040fe4000bf26270 */
[----:B--2---:R-:W-:-:S11]  /*0120*/  LEA R0, R0, R7, 0xc ;  /* 0x0000000700007211 */ /* 0x004fd600078e60ff */
.L_x_0:
[----:B------:R-:W-:Y:S02]  /*0130*/  IADD3 R21, R21, 0x40, RZ ;  /* 0x0000004015157810 */ /* 0x000fe40007ffe0ff */
[----:B------:R-:W-:Y:S02]  /*0140*/  CS2R R6, SRZ ;  /* 0x0000000000067805 */ /* 0x000fe4000001ff00 */
[----:B------:R-:W-:Y:S02]  /*0150*/  CS2R R10, SRZ ;  /* 0x00000000000a7805 */ /* 0x000fe4000001ff00 */
[----:B------:R-:W-:-:S05]  /*0160*/  LOP3.LUT R13, R0, R21, RZ, 0xfc, !PT ;  /* 0x00000015000d7212 */ /* 0x000fca00078efcff */
[----:B------:R-:W-:-:S04]  /*0170*/  IMAD.WIDE R8, R13, 0x2, R4 ;  /* 0x000000020d087825 */ /* 0x000fc800078e0204 */
[----:B------:R-:W-:Y:S01]  /*0180*/  IMAD.WIDE R12, R13, 0x2, R2 ;  /* 0x000000020d0c7825 */ /* 0x000fe200078e0202 */
[----:B------:R-:W2:Y:S04]  /*0190*/  @!P1 LDG.E.EL.64 R6, desc[UR6][R8.64] ;  /* 0x0000000608069981 */ /* 0x000ea8000c2e1b00 */
[----:B------:R-:W3:Y:S01]  /*01a0*/  @!P1 LDG.E.EL.64 R10, desc[UR6][R12.64] ;  /* 0x000000060c0a9981 */ /* 0x000ee2000c2e1b00 */
[----:B------:R-:W-:Y:S01]  /*01b0*/  ISETP.GE.U32.AND P0, PT, R21, 0xfc0, PT ;  /* 0x00000fc01500780c */ /* 0x000fe20003f06070 */
[----:B--2---:R-:W-:Y:S02]  /*01c0*/  HADD2.F32 R23, -RZ, R6.H0_H0 ;  /* 0x20000006ff177230 */ /* 0x004fe40000004100 */
[----:B------:R-:W-:Y:S02]  /*01d0*/  HADD2.F32 R25, -RZ, R6.H1_H1 ;  /* 0x30000006ff197230 */ /* 0x000fe40000004100 */
[----:B---3--:R-:W-:-:S02]  /*01e0*/  HADD2.F32 R6, -RZ, R10.H0_H0 ;  /* 0x2000000aff067230 */ /* 0x008fc40000004100 */
[----:B------:R-:W-:Y:S02]  /*01f0*/  HADD2.F32 R10, -RZ, R10.H1_H1 ;  /* 0x3000000aff0a7230 */ /* 0x000fe40000004100 */
[----:B------:R-:W-:Y:S02]  /*0200*/  HADD2.F32 R22, -RZ, R11.H0_H0 ;  /* 0x2000000bff167230 */ /* 0x000fe40000004100 */
[----:B------:R-:W-:Y:S01]  /*0210*/  FADD R23, R23, R6 ;  /* 0x0000000617177221 */ /* 0x000fe20000000000 */
[----:B------:R-:W-:Y:S02]  /*0220*/  HADD2.F32 R27, -RZ, R7.H0_H0 ;  /* 0x20000007ff1b7230 */ /* 0x000fe40000004100 */
[----:B------:R-:W-:Y:S01]  /*0230*/  FADD R10, R25, R10 ;  /* 0x0000000a190a7221 */ /* 0x000fe20000000000 */
[----:B------:R-:W-:Y:S02]  /*0240*/  HADD2.F32 R6, -RZ, R7.H1_H1 ;  /* 0x30000007ff067230 */ /* 0x000fe40000004100 */
[----:B------:R-:W-:Y:S01]  /*0250*/  @!P1 FFMA R20, R23, R23, R20 ;  /* 0x0000001717149223 */ /* 0x000fe20000000014 */
[----:B------:R-:W-:-:S02]  /*0260*/  HADD2.F32 R11, -RZ, R11.H1_H1 ;  /* 0x3000000bff0b7230 */ /* 0x000fc40000004100 */
[----:B------:R-:W-:Y:S01]  /*0270*/  FADD R25, R27, R22 ;  /* 0x000000161b197221 */ /* 0x000fe20000000000 */
[----:B------:R-:W-:Y:S02]  /*0280*/  @!P1 FFMA R19, R10, R10, R19 ;  /* 0x0000000a0a139223 */ /* 0x000fe40000000013 */
[----:B------:R-:W-:Y:S01]  /*0290*/  FADD R6, R6, R11 ;  /* 0x0000000b06067221 */ /* 0x000fe20000000000 */
[----:B------:R-:W-:-:S03]  /*02a0*/  @!P1 FFMA R18, R25, R25, R18 ;  /* 0x0000001919129223 */ /* 0x000fc60000000012 */
[----:B------:R-:W-:Y:S01]  /*02b0*/  @!P1 FFMA R17, R6, R6, R17 ;  /* 0x0000000606119223 */ /* 0x000fe20000000011 */
[----:B------:R-:W-:Y:S06]  /*02c0*/  @!P0 BRA `(.L_x_0) ;  /* 0xfffffffc00988947 */ /* 0x000fec000383ffff */
[----:B------:R-:W-:Y:S01]  /*02d0*/  FADD R19, R20, R19 ;  /* 0x0000001314137221 */ /* 0x000fe20000000000 */
[----:B------:R-:W1:Y:S01]  /*02e0*/  S2UR UR5, SR_CgaCtaId ;  /* 0x00000000000579c3 */ /* 0x000e620000008800 */
[----:B------:R-:W-:Y:S01]  /*02f0*/  UMOV UR4, 0x400 ;  /* 0x0000040000047882 */ /* 0x000fe20000000000 */
[----:B------:R-:W-:Y:S01]  /*0300*/  LOP3.LUT R11, R14, 0xf, RZ, 0xc0, !PT ;  /* 0x0000000f0e0b7812 */ /* 0x000fe200078ec0ff */
[----:B------:R-:W-:Y:S01]  /*0310*/  FADD R18, R18, R19 ;  /* 0x0000001312127221 */ /* 0x000fe20000000000 */
[----:B------:R-:W-:-:S03]  /*0320*/  LOP3.LUT P0, RZ, R14, 0xf0, RZ, 0xc0, !PT ;  /* 0x000000f00eff7812 */ /* 0x000fc6000780c0ff */
[----:B------:R-:W-:Y:S01]  /*0330*/  FADD R18, R17, R18 ;  /* 0x0000001211127221 */ /* 0x000fe20000000000 */
[----:B------:R-:W2:Y:S01]  /*0340*/  LDC.64 R8, c[0x0][0x210] ;  /* 0x00008400ff087b82 */ /* 0x000ea20000000a00 */
[----:B------:R-:W-:-:S03]  /*0350*/  MOV R17, 0x39800000 ;  /* 0x3980000000117802 */ /* 0x000fc60000000f00 */
[----:B------:R-:W3:Y:S01]  /*0360*/  SHFL.BFLY PT, R3, R18, 0x8, 0x1f ;  /* 0x0d001f0012037f89 */ /* 0x000ee200000e0000 */
[----:B-1----:R-:W-:-:S06]  /*0370*/  UPRMT UR4, UR5, 0x654, UR4 ;  /* 0x0000065405047896 */ /* 0x002fcc0008000004 */
[----:B------:R-:W-:Y:S01]  /*0380*/  LEA R7, R16, UR4, 0x2 ;  /* 0x0000000410077c11 */ /* 0x000fe2000f8e10ff */
[----:B---3--:R-:W-:Y:S01]  /*0390*/  FADD R3, R18, R3 ;  /* 0x0000000312037221 */ /* 0x008fe20000000000 */
[----:B------:R-:W-:-:S04]  /*03a0*/  MOV R18, 0xffffffff ;  /* 0xffffffff00127802 */ /* 0x000fc80000000f00 */
[----:B------:R-:W1:Y:S02]  /*03b0*/  SHFL.BFLY PT, R2, R3, 0x4, 0x1f ;  /* 0x0c801f0003027f89 */ /* 0x000e6400000e0000 */
[----:B-1----:R-:W-:Y:S01]  /*03c0*/  FADD R2, R3, R2 ;  /* 0x0000000203027221 */ /* 0x002fe20000000000 */
[----:B------:R-:W-:Y:S02]  /*03d0*/  LOP3.LUT R3, R15, 0xf, R14, 0xf8, !PT ;  /* 0x0000000f0f037812 */ /* 0x000fe400078ef80e */
[----:B------:R-:W1:Y:S02]  /*03e0*/  LDC.64 R14, c[0x0][0x228] ;  /* 0x00008a00ff0e7b82 */ /* 0x000e640000000a00 */
[----:B------:R-:W3:Y:S01]  /*03f0*/  SHFL.BFLY PT, R5, R2, 0x2, 0x1f ;  /* 0x0c401f0002057f89 */ /* 0x000ee200000e0000 */
[----:B--2---:R-:W-:-:S04]  /*0400*/  IMAD.WIDE R8, R3, 0x4, R8 ;  /* 0x0000000403087825 */ /* 0x004fc800078e0208 */
[----:B-1----:R-:W-:-:S04]  /*0410*/  IMAD.WIDE.U32 R14, R11, 0x8, R14 ;  /* 0x000000080b0e7825 */ /* 0x002fc800078e000e */
[----:B---3--:R-:W-:-:S05]  /*0420*/  FADD R5, R2, R5 ;  /* 0x0000000502057221 */ /* 0x008fca0000000000 */
[----:B------:R-:W1:Y:S02]  /*0430*/  SHFL.BFLY PT, R4, R5, 0x1, 0x1f ;  /* 0x0c201f0005047f89 */ /* 0x000e6400000e0000 */
[----:B-1----:R-:W-:Y:S01]  /*0440*/  FADD R10, R5, R4 ;  /* 0x00000004050a7221 */ /* 0x002fe20000000000 */
[----:B------:R-:W-:Y:S01]  /*0450*/  LEA R4, R11, UR4, 0x2 ;  /* 0x000000040b047c11 */ /* 0x000fe2000f8e10ff */
[----:B------:R-:W-:Y:S01]  /*0460*/  ULDC UR4, c[0x0][0x238] ;  /* 0x00008e0000047ab9 */ /* 0x000fe20000000800 */
[----:B------:R-:W-:Y:S02]  /*0470*/  MOV R11, 0xffffffc0 ;  /* 0xffffffc0000b7802 */ /* 0x000fe40000000f00 */
[----:B------:R1:W-:Y:S01]  /*0480*/  STS [R7], R10 ;  /* 0x0000000a07007388 */ /* 0x0003e20000000800 */
[----:B------:R-:W-:Y:S01]  /*0490*/  BAR.SYNC.DEFER_BLOCKING 0x0 ;  /* 0x0000000000007b1d */ /* 0x000fe20000010000 */
[----:B------:R-:W-:-:S07]  /*04a0*/  ISETP.LT.AND P0, PT, R3, UR4, !P0 ;  /* 0x0000000403007c0c */ /* 0x000fce000c701270 */
[----:B------:R-:W2:Y:S01]  /*04b0*/  LDC.64 R2, c[0x0][0x218] ;  /* 0x00008600ff027b82 */ /* 0x000ea20000000a00 */
[----:B-1----:R-:W-:-:S07]  /*04c0*/  FFMA R10, R10, R17, 9.9999997473787516356e-06 ;  /* 0x3727c5ac0a0a7423 */ /* 0x002fce0000000011 */
[----:B------:R-:W2:Y:S01]  /*04d0*/  LDC.64 R6, c[0x0][0x230] ;  /* 0x00008c00ff067b82 */ /* 0x000ea20000000a00 */
[----:B------:R-:W1:Y:S02]  /*04e0*/  LDS R4, [R4] ;  /* 0x0000000004047984 */ /* 0x000e640000000800 */
[----:B-1----:R-:W-:-:S05]  /*04f0*/  FFMA R12, R4, R17, 9.9999997473787516356e-06 ;  /* 0x3727c5ac040c7423 */ /* 0x002fca0000000011 */
[----:B------:R-:W2:Y:S01]  /*0500*/  LDC.64 R4, c[0x0][0x220] ;  /* 0x00008800ff047b82 */ /* 0x000ea20000000a00 */
[----:B------:R-:W1:Y:S07]  /*0510*/  MUFU.RSQ R13, R12 ;  /* 0x0000000c000d7308 */ /* 0x000e6e0000001400 */
[----:B------:R-:W-:Y:S06]  /*0520*/  BAR.SYNC.DEFER_BLOCKING 0x0 ;  /* 0x0000000000007b1d */ /* 0x000fec0000010000 */
[----:B------:R2:W2:Y:S02]  /*0530*/  MUFU.RSQ R12, R10 ;  /* 0x0000000a000c7308 */ /* 0x0004a40000001400 */
[----:B012---:R4:W-:Y:S02]  /*0540*/  @P0 STG.E desc[UR6][R8.64], R13 ;  /* 0x0000000d08000986 */ /* 0x0079e4000c101906 */
.L_x_1:
[----:B----4-:R-:W-:Y:S02]  /*0550*/  IADD3 R13, P0, R11, 0x40, RZ ;  /* 0x000000400b0d7810 */ /* 0x010fe40007f1e0ff */
[----:B0-----:R-:W-:Y:S02]  /*0560*/  CS2R R8, SRZ ;  /* 0x0000000000087805 */ /* 0x001fe4000001ff00 */
[----:B------:R-:W-:Y:S01]  /*0570*/  CS2R R10, SRZ ;  /* 0x00000000000a7805 */ /* 0x000fe2000001ff00 */
[----:B------:R0:W2:Y:S01]  /*0580*/  LDG.E.EL.64 R16, desc[UR6][R14.64] ;  /* 0x000000060e107981 */ /* 0x0000a2000c2e1b00 */
[----:B------:R-:W-:-:S05]  /*0590*/  LOP3.LUT R19, R0, R13, RZ, 0xfc, !PT ;  /* 0x0000000d00137212 */ /* 0x000fca00078efcff */
[----:B------:R-:W-:-:S04]  /*05a0*/  IMAD.WIDE R20, R19, 0x2, R2 ;  /* 0x0000000213147825 */ /* 0x000fc800078e0202 */
[----:B------:R-:W-:Y:S01]  /*05b0*/  IMAD.WIDE R22, R19, 0x2, R4 ;  /* 0x0000000213167825 */ /* 0x000fe200078e0204 */
[----:B------:R-:W3:Y:S04]  /*05c0*/  @!P1 LDG.E.EF.64 R8, desc[UR6][R20.64] ;  /* 0x0000000614089981 */ /* 0x000ee8000c0e1b00 */
[----:B------:R-:W4:Y:S01]  /*05d0*/  @!P1 LDG.E.EF.64 R10, desc[UR6][R22.64] ;  /* 0x00000006160a9981 */ /* 0x000f22000c0e1b00 */
[----:B------:R-:W-:Y:S02]  /*05e0*/  IADD3.X R18, RZ, R18, RZ, P0, !PT ;  /* 0x00000012ff127210 */ /* 0x000fe400007fe4ff */
[----:B------:R-:W-:-:S04]  /*05f0*/  ISETP.GE.U32.AND P0, PT, R13, 0xfc0, PT ;  /* 0x00000fc00d00780c */ /* 0x000fc80003f06070 */
[----:B------:R-:W-:Y:S02]  /*0600*/  ISETP.GE.U32.AND.EX P0, PT, R18, RZ, PT, P0 ;  /* 0x000000ff1200720c */ /* 0x000fe40003f06100 */
[----:B0-----:R-:W-:-:S04]  /*0610*/  IADD3 R14, P2, R14, 0x80, RZ ;  /* 0x000000800e0e7810 */ /* 0x001fc80007f5e0ff */
[----:B------:R-:W-:Y:S01]  /*0620*/  IADD3.X R15, RZ, R15, RZ, P2, !PT ;  /* 0x0000000fff0f7210 */ /* 0x000fe200017fe4ff */
[----:B---3--:R-:W-:Y:S02]  /*0630*/  HADD2.F32 R26, -RZ, R9.H1_H1 ;  /* 0x30000009ff1a7230 */ /* 0x008fe40000004100 */
[----:B------:R-:W-:Y:S02]  /*0640*/  HADD2.F32 R27, -RZ, R9.H0_H0 ;  /* 0x20000009ff1b7230 */ /* 0x000fe40000004100 */
[----:B------:R-:W-:Y:S02]  /*0650*/  HADD2.F32 R24, -RZ, R8.H1_H1 ;  /* 0x30000008ff187230 */ /* 0x000fe40000004100 */
[----:B----4-:R-:W-:Y:S02]  /*0660*/  HADD2.F32 R25, -RZ, R10.H0_H0 ;  /* 0x2000000aff197230 */ /* 0x010fe40000004100 */
[----:B------:R-:W-:Y:S02]  /*0670*/  HADD2.F32 R9, -RZ, R10.H1_H1 ;  /* 0x3000000aff097230 */ /* 0x000fe40000004100 */
[----:B------:R-:W-:-:S02]  /*0680*/  HADD2.F32 R8, -RZ, R8.H0_H0 ;  /* 0x20000008ff087230 */ /* 0x000fc40000004100 */
[----:B------:R-:W-:Y:S02]  /*0690*/  HADD2.F32 R10, -RZ, R11.H0_H0 ;  /* 0x2000000bff0a7230 */ /* 0x000fe40000004100 */
[----:B------:R-:W-:Y:S02]  /*06a0*/  HADD2.F32 R11, -RZ, R11.H1_H1 ;  /* 0x3000000bff0b7230 */ /* 0x000fe40000004100 */
[----:B------:R-:W-:Y:S01]  /*06b0*/  FADD R25, R8, R25 ;  /* 0x0000001908197221 */ /* 0x000fe20000000000 */
[----:B------:R-:W-:Y:S01]  /*06c0*/  FADD R9, R24, R9 ;  /* 0x0000000918097221 */ /* 0x000fe20000000000 */
[----:B------:R-:W-:Y:S01]  /*06d0*/  FADD R27, R27, R10 ;  /* 0x0000000a1b1b7221 */ /* 0x000fe20000000000 */
[----:B--2---:R-:W-:Y:S02]  /*06e0*/  HADD2.F32 R8, -RZ, R16.H1_H1 ;  /* 0x30000010ff087230 */ /* 0x004fe40000004100 */
[----:B------:R-:W-:Y:S01]  /*06f0*/  FADD R11, R26, R11 ;  /* 0x0000000b1a0b7221 */ /* 0x000fe20000000000 */
[----:B------:R-:W-:-:S02]  /*0700*/  HADD2.F32 R16, -RZ, R16.H0_H0 ;  /* 0x20000010ff107230 */ /* 0x000fc40000004100 */
[C---:B------:R-:W-:Y:S01]  /*0710*/  FMUL R25, R12.reuse, R25 ;  /* 0x000000190c197220 */ /* 0x040fe20000400000 */
[----:B------:R-:W-:Y:S02]  /*0720*/  HADD2.F32 R10, -RZ, R17.H1_H1 ;  /* 0x30000011ff0a7230 */ /* 0x000fe40000004100 */
[C---:B------:R-:W-:Y:S01]  /*0730*/  FMUL R9, R12.reuse, R9 ;  /* 0x000000090c097220 */ /* 0x040fe20000400000 */
[----:B------:R-:W-:Y:S02]  /*0740*/  HADD2.F32 R17, -RZ, R17.H0_H0 ;  /* 0x20000011ff117230 */ /* 0x000fe40000004100 */
[C---:B------:R-:W-:Y:S01]  /*0750*/  FMUL R20, R12.reuse, R27 ;  /* 0x0000001b0c147220 */ /* 0x040fe20000400000 */
[----:B------:R-:W-:Y:S01]  /*0760*/  FMUL R11, R12, R11 ;  /* 0x0000000b0c0b7220 */ /* 0x000fe20000400000 */
[----:B------:R-:W-:Y:S01]  /*0770*/  FMUL R16, R16, R25 ;  /* 0x0000001910107220 */ /* 0x000fe20000400000 */
[----:B------:R-:W-:Y:S01]  /*0780*/  FMUL R9, R8, R9 ;  /* 0x0000000908097220 */ /* 0x000fe20000400000 */
[----:B------:R-:W-:Y:S01]  /*0790*/  FMUL R17, R17, R20 ;  /* 0x0000001411117220 */ /* 0x000fe20000400000 */
[----:B------:R-:W-:-:S03]  /*07a0*/  FMUL R10, R10, R11 ;  /* 0x0000000b0a0a7220 */ /* 0x000fc60000400000 */
[----:B------:R-:W-:Y:S01]  /*07b0*/  F2FP.F16.F32.PACK_AB R16, R9, R16 ;  /* 0x000000100910723e */ /* 0x000fe200000000ff */
[----:B------:R-:W-:Y:S01]  /*07c0*/  IMAD.WIDE R8, R19, 0x2, R6 ;  /* 0x0000000213087825 */ /* 0x000fe200078e0206 */
[----:B------:R-:W-:Y:S02]  /*07d0*/  F2FP.F16.F32.PACK_AB R17, R10, R17 ;  /* 0x000000110a11723e */ /* 0x000fe400000000ff */
[----:B------:R-:W-:-:S03]  /*07e0*/  MOV R11, R13 ;  /* 0x0000000d000b7202 */ /* 0x000fc60000000f00 */
[----:B------:R0:W-:Y:S01]  /*07f0*/  @!P1 STG.E.64 desc[UR6][R8.64], R16 ;  /* 0x0000001008009986 */ /* 0x0001e2000c101b06 */
[----:B------:R-:W-:Y:S05]  /*0800*/  @!P0 BRA `(.L_x_1) ;  /* 0xfffffffc00508947 */ /* 0x000fea000383ffff */
[----:B------:R-:W-:Y:S05]  /*0810*/  EXIT ;  /* 0x000000000000794d */ /* 0x000fea0003800000 */
.L_x_2:
[----:B------:R-:W-:-:S00]  /*0820*/  BRA `(.L_x_2) ;  /* 0xfffffffc00fc7947 */ /* 0x000fc0000383ffff */
[----:B------:R-:W-:-:S00]  /*0830*/  NOP ;  /* 0x0000000000007918 */ /* 0x000fc00000000000 */
        /* <DEDUP_REMOVED lines=12> */
.L_x_3:


//--------------------- .nv.global.init           --------------------------
	.section	.nv.global.init,"aw",@progbits
.nv.global.init:
	.type		_$_str,@object
	.size		_$_str,(.L_0 - _$_str)
_$_str:
        /*0000*/ 	.byte	0x5f, 0x5f, 0x43, 0x55, 0x44, 0x41, 0x5f, 0x46, 0x54, 0x5a, 0x00
.L_0:


//--------------------- .nv.shared.triton_red_fused__to_copy_add_mean_mul_pow_rsqrt_6 --------------------------
	.section	.nv.shared.triton_red_fused__to_copy_add_mean_mul_pow_rsqrt_6,"aw",@nobits
	.sectionflags	@""
	.align	16
	.zero		1024


//--------------------- .nv.constant0.triton_red_fused__to_copy_add_mean_mul_pow_rsqrt_6 --------------------------
	.section	.nv.constant0.triton_red_fused__to_copy_add_mean_mul_pow_rsqrt_6,"a",@progbits
	.sectionflags	@""
	.align	4
.nv.constant0.triton_red_fused__to_copy_add_mean_mul_pow_rsqrt_6:
	.zero		584
